	.headerflags	@"EF_CUDA_TEXMODE_UNIFIED EF_CUDA_64BIT_ADDRESS EF_CUDA_ACCELERATORS EF_CUDA_SM90 EF_CUDA_VIRTUAL_SM(EF_CUDA_SM90)"
	.elftype	@"ET_EXEC"


//--------------------- .nv.info                  --------------------------
	.section	.nv.info,"",@"SHT_CUDA_INFO"
	.align	4


	//----- nvinfo : EIATTR_REGCOUNT
	.align		4
        /*0000*/ 	.byte	0x04, 0x2f
        /*0002*/ 	.short	(.L_3 - .L_2)
	.align		4
.L_2:
        /*0004*/ 	.word	index@(triton_poi_fused__native_batch_norm_legit_no_training_7)
        /*0008*/ 	.word	0x00000012


	//----- nvinfo : EIATTR_MIN_STACK_SIZE
	.align		4
.L_3:
        /*000c*/ 	.byte	0x04, 0x12
        /*000e*/ 	.short	(.L_5 - .L_4)
	.align		4
.L_4:
        /*0010*/ 	.word	index@(triton_poi_fused__native_batch_norm_legit_no_training_7)
        /*0014*/ 	.word	0x00000000


	//----- nvinfo : EIATTR_FRAME_SIZE
	.align		4
.L_5:
        /*0018*/ 	.byte	0x04, 0x11
        /*001a*/ 	.short	(.L_7 - .L_6)
	.align		4
.L_6:
        /*001c*/ 	.word	index@(triton_poi_fused__native_batch_norm_legit_no_training_7)
        /*0020*/ 	.word	0x00000000


	//----- nvinfo : EIATTR_MIN_STACK_SIZE
	.align		4
.L_7:
        /*0024*/ 	.byte	0x04, 0x12
        /*0026*/ 	.short	(.L_9 - .L_8)
	.align		4
.L_8:
        /*0028*/ 	.word	index@(triton_poi_fused__native_batch_norm_legit_no_training_7)
        /*002c*/ 	.word	0x00000000
.L_9:


//--------------------- .nv.info.triton_poi_fused__native_batch_norm_legit_no_training_7 --------------------------
	.section	.nv.info.triton_poi_fused__native_batch_norm_legit_no_training_7,"",@"SHT_CUDA_INFO"
	.sectionflags	@""
	.align	4


	//----- nvinfo : EIATTR_CUDA_API_VERSION
	.align		4
        /*0000*/ 	.byte	0x04, 0x37
        /*0002*/ 	.short	(.L_11 - .L_10)
.L_10:
        /*0004*/ 	.word	0x0000007c


	//----- nvinfo : EIATTR_KPARAM_INFO
	.align		4
.L_11:
        /*0008*/ 	.byte	0x04, 0x17
        /*000a*/ 	.short	(.L_13 - .L_12)
.L_12:
        /*000c*/ 	.word	0x00000000
        /*0010*/ 	.short	0x0006
        /*0012*/ 	.short	0x0030
        /*0014*/ 	.byte	0x00, 0xf0, 0x11, 0x00


	//----- nvinfo : EIATTR_KPARAM_INFO
	.align		4
.L_13:
        /*0018*/ 	.byte	0x04, 0x17
        /*001a*/ 	.short	(.L_15 - .L_14)
.L_14:
        /*001c*/ 	.word	0x00000000
        /*0020*/ 	.short	0x0005
        /*0022*/ 	.short	0x0028
        /*0024*/ 	.byte	0x00, 0xf4, 0x21, 0x00


	//----- nvinfo : EIATTR_KPARAM_INFO
	.align		4
.L_15:
        /*0028*/ 	.byte	0x04, 0x17
        /*002a*/ 	.short	(.L_17 - .L_16)
.L_16:
        /*002c*/ 	.word	0x00000000
        /*0030*/ 	.short	0x0004
        /*0032*/ 	.short	0x0020
        /*0034*/ 	.byte	0x00, 0xf4, 0x21, 0x00


	//----- nvinfo : EIATTR_KPARAM_INFO
	.align		4
.L_17:
        /*0038*/ 	.byte	0x04, 0x17
        /*003a*/ 	.short	(.L_19 - .L_18)
.L_18:
        /*003c*/ 	.word	0x00000000
        /*0040*/ 	.short	0x0003
        /*0042*/ 	.short	0x0018
        /*0044*/ 	.byte	0x00, 0xf4, 0x21, 0x00


	//----- nvinfo : EIATTR_KPARAM_INFO
	.align		4
.L_19:
        /*0048*/ 	.byte	0x04, 0x17
        /*004a*/ 	.short	(.L_21 - .L_20)
.L_20:
        /*004c*/ 	.word	0x00000000
        /*0050*/ 	.short	0x0002
        /*0052*/ 	.short	0x0010
        /*0054*/ 	.byte	0x00, 0xf4, 0x21, 0x00


	//----- nvinfo : EIATTR_KPARAM_INFO
	.align		4
.L_21:
        /*0058*/ 	.byte	0x04, 0x17
        /*005a*/ 	.short	(.L_23 - .L_22)
.L_22:
        /*005c*/ 	.word	0x00000000
        /*0060*/ 	.short	0x0001
        /*0062*/ 	.short	0x0008
        /*0064*/ 	.byte	0x00, 0xf4, 0x21, 0x00


	//----- nvinfo : EIATTR_KPARAM_INFO
	.align		4
.L_23:
        /*0068*/ 	.byte	0x04, 0x17
        /*006a*/ 	.short	(.L_25 - .L_24)
.L_24:
        /*006c*/ 	.word	0x00000000
        /*0070*/ 	.short	0x0000
        /*0072*/ 	.short	0x0000
        /*0074*/ 	.byte	0x00, 0xf4, 0x21, 0x00


	//----- nvinfo : EIATTR_SPARSE_MMA_MASK
	.align		4
.L_25:
        /*0078*/ 	.byte	0x03, 0x50
        /*007a*/ 	.short	0x0000


	//----- nvinfo : EIATTR_MAXREG_COUNT
	.align		4
        /*007c*/ 	.byte	0x03, 0x1b
        /*007e*/ 	.short	0x00ff


	//----- nvinfo : EIATTR_EXIT_INSTR_OFFSETS
	.align		4
        /*0080*/ 	.byte	0x04, 0x1c
        /*0082*/ 	.short	(.L_27 - .L_26)


	//   ....[0]....
.L_26:
        /*0084*/ 	.word	0x000002d0


	//   ....[1]....
        /*0088*/ 	.word	0x000002f0


	//----- nvinfo : EIATTR_REQNTID
	.align		4
.L_27:
        /*008c*/ 	.byte	0x04, 0x10
        /*008e*/ 	.short	(.L_29 - .L_28)
.L_28:
        /*0090*/ 	.word	0x00000080
        /*0094*/ 	.word	0x00000001
        /*0098*/ 	.word	0x00000001


	//----- nvinfo : EIATTR_CBANK_PARAM_SIZE
	.align		4
.L_29:
        /*009c*/ 	.byte	0x03, 0x19
        /*009e*/ 	.short	0x0034


	//----- nvinfo : EIATTR_PARAM_CBANK
	.align		4
        /*00a0*/ 	.byte	0x04, 0x0a
        /*00a2*/ 	.short	(.L_31 - .L_30)
	.align		4
.L_30:
        /*00a4*/ 	.word	index@(.nv.constant0.triton_poi_fused__native_batch_norm_legit_no_training_7)
        /*00a8*/ 	.short	0x0210
        /*00aa*/ 	.short	0x0034


	//----- nvinfo : EIATTR_SW_WAR
	.align		4
.L_31:
        /*00ac*/ 	.byte	0x04, 0x36
        /*00ae*/ 	.short	(.L_33 - .L_32)
.L_32:
        /*00b0*/ 	.word	0x00000008
.L_33:


//--------------------- .nv.callgraph             --------------------------
	.section	.nv.callgraph,"",@"SHT_CUDA_CALLGRAPH"
	.align	4
	.sectionentsize	8
	.align		4
        /*0000*/ 	.word	0x00000000
	.align		4
        /*0004*/ 	.word	0xffffffff
	.align		4
        /*0008*/ 	.word	0x00000000
	.align		4
        /*000c*/ 	.word	0xfffffffe
	.align		4
        /*0010*/ 	.word	0x00000000
	.align		4
        /*0014*/ 	.word	0xfffffffd
	.align		4
        /*0018*/ 	.word	0x00000000
	.align		4
        /*001c*/ 	.word	0xfffffffc


//--------------------- .nv.constant4             --------------------------
	.section	.nv.constant4,"a",@progbits
	.align	8
	.align		8
.nv.constant4:
        /*0000*/ 	.dword	_$_str
	.align		8
        /*0008*/ 	.dword	_$_str_$_2


//--------------------- .text.triton_poi_fused__native_batch_norm_legit_no_training_7 --------------------------
	.section	.text.triton_poi_fused__native_batch_norm_legit_no_training_7,"ax",@progbits
	.align	128
        .global         triton_poi_fused__native_batch_norm_legit_no_training_7
        .type           triton_poi_fused__native_batch_norm_legit_no_training_7,@function
        .size           triton_poi_fused__native_batch_norm_legit_no_training_7,(.L_x_1 - triton_poi_fused__native_batch_norm_legit_no_training_7)
        .other          triton_poi_fused__native_batch_norm_legit_no_training_7,@"STO_CUDA_ENTRY STV_DEFAULT"
triton_poi_fused__native_batch_norm_legit_no_training_7:
.text.triton_poi_fused__native_batch_norm_legit_no_training_7:
[----:B------:R-:W0:Y:S01]  /*0000*/  LDC R1, c[0x0][0x28] ;  /* 0x00000a00ff017b82 */ /* 0x000e220000000800 */
[----:B------:R-:W1:Y:S07]  /*0010*/  S2R R0, SR_TID.X ;  /* 0x0000000000007919 */ /* 0x000e6e0000002100 */
[----:B------:R-:W2:Y:S01]  /*0020*/  LDC.64 R8, c[0x0][0x220] ;  /* 0x00008800ff087b82 */ /* 0x000ea20000000a00 */
[----:B------:R-:W-:Y:S01]  /*0030*/  HFMA2.MMA R14, -RZ, RZ, 0, 0 ;  /* 0x00000000ff0e7435 */ /* 0x000fe200000001ff */
[----:B------:R-:W-:Y:S01]  /*0040*/  ULDC.64 UR4, c[0x0][0x208] ;  /* 0x0000820000047ab9 */ /* 0x000fe20000000a00 */
[----:B------:R-:W3:Y:S05]  /*0050*/  S2R R3, SR_CTAID.X ;  /* 0x0000000000037919 */ /* 0x000eea0000002500 */
[----:B------:R-:W4:Y:S08]  /*0060*/  LDC.64 R4, c[0x0][0x210] ;  /* 0x00008400ff047b82 */ /* 0x000f300000000a00 */
[----:B------:R-:W5:Y:S08]  /*0070*/  LDC.64 R6, c[0x0][0x218] ;  /* 0x00008600ff067b82 */ /* 0x000f700000000a00 */
[----:B------:R-:W5:Y:S01]  /*0080*/  LDC.64 R10, c[0x0][0x228] ;  /* 0x00008a00ff0a7b82 */ /* 0x000f620000000a00 */
[----:B-1----:R-:W-:-:S07]  /*0090*/  LOP3.LUT R0, R0, 0x7f, RZ, 0xc0, !PT ;  /* 0x0000007f00007812 */ /* 0x002fce00078ec0ff */
[----:B------:R-:W1:Y:S01]  /*00a0*/  LDC.64 R12, c[0x0][0x230] ;  /* 0x00008c00ff0c7b82 */ /* 0x000e620000000a00 */
[----:B---3--:R-:W-:-:S04]  /*00b0*/  LEA R0, R3, R0, 0x7 ;  /* 0x0000000003007211 */ /* 0x008fc800078e38ff */
[C---:B------:R-:W-:Y:S01]  /*00c0*/  ISETP.GE.AND P2, PT, R0.reuse, 0x180, PT ;  /* 0x000001800000780c */ /* 0x040fe20003f46270 */
[----:B------:R-:W-:-:S05]  /*00d0*/  IMAD.HI R2, R0, 0x2aaaaaab, RZ ;  /* 0x2aaaaaab00027827 */ /* 0x000fca00078e02ff */
[----:B------:R-:W-:-:S04]  /*00e0*/  SHF.R.U32.HI R3, RZ, 0x1f, R2 ;  /* 0x0000001fff037819 */ /* 0x000fc80000011602 */
[----:B------:R-:W-:-:S05]  /*00f0*/  LEA.HI R3, R2, R3, RZ, 0x1e ;  /* 0x0000000302037211 */ /* 0x000fca00078ff0ff */
[----:B------:R-:W-:-:S04]  /*0100*/  IMAD R15, R3, -0x18, R0 ;  /* 0xffffffe8030f7824 */ /* 0x000fc800078e0200 */
[----:B--2---:R-:W-:-:S05]  /*0110*/  IMAD.WIDE R8, R15, 0x4, R8 ;  /* 0x000000040f087825 */ /* 0x004fca00078e0208 */
[----:B------:R2:W3:Y:S01]  /*0120*/  @!P2 LDG.E.EL R14, desc[UR4][R8.64] ;  /* 0x00000004080ea981 */ /* 0x0004e2000c2e1900 */
[----:B------:R-:W-:Y:S01]  /*0130*/  CS2R R2, SRZ ;  /* 0x0000000000027805 */ /* 0x000fe2000001ff00 */
[----:B----4-:R-:W-:-:S04]  /*0140*/  IMAD.WIDE R4, R0, 0x4, R4 ;  /* 0x0000000400047825 */ /* 0x010fc800078e0204 */
[C---:B-----5:R-:W-:Y:S01]  /*0150*/  IMAD.WIDE R6, R15.reuse, 0x4, R6 ;  /* 0x000000040f067825 */ /* 0x060fe200078e0206 */
[----:B------:R4:W5:Y:S03]  /*0160*/  @!P2 LDG.E R2, desc[UR4][R4.64] ;  /* 0x000000040402a981 */ /* 0x000966000c1e1900 */
[C---:B0-2---:R-:W-:Y:S01]  /*0170*/  IMAD.WIDE R8, R15.reuse, 0x4, R10 ;  /* 0x000000040f087825 */ /* 0x045fe200078e020a */
[----:B------:R0:W5:Y:S03]  /*0180*/  @!P2 LDG.E.EL R3, desc[UR4][R6.64] ;  /* 0x000000040603a981 */ /* 0x000166000c2e1900 */
[----:B-1----:R-:W-:Y:S01]  /*0190*/  IMAD.WIDE R10, R15, 0x4, R12 ;  /* 0x000000040f0a7825 */ /* 0x002fe200078e020c */
[----:B------:R-:W-:Y:S01]  /*01a0*/  CS2R R12, SRZ ;  /* 0x00000000000c7805 */ /* 0x000fe2000001ff00 */
[----:B----4-:R-:W1:Y:S05]  /*01b0*/  LDC.64 R4, c[0x0][0x238] ;  /* 0x00008e00ff047b82 */ /* 0x010e6a0000000a00 */
[----:B------:R-:W2:Y:S04]  /*01c0*/  @!P2 LDG.E.EL R12, desc[UR4][R8.64] ;  /* 0x00000004080ca981 */ /* 0x000ea8000c2e1900 */
[----:B------:R-:W2:Y:S01]  /*01d0*/  @!P2 LDG.E.EL R13, desc[UR4][R10.64] ;  /* 0x000000040a0da981 */ /* 0x000ea2000c2e1900 */
[----:B0-----:R-:W-:Y:S01]  /*01e0*/  MOV R6, 0x3e800000 ;  /* 0x3e80000000067802 */ /* 0x001fe20000000f00 */
[----:B---3--:R-:W-:-:S04]  /*01f0*/  FADD R14, R14, 9.9999997473787516356e-06 ;  /* 0x3727c5ac0e0e7421 */ /* 0x008fc80000000000 */
[----:B------:R-:W0:Y:S01]  /*0200*/  MUFU.SQRT R15, R14 ;  /* 0x0000000e000f7308 */ /* 0x000e220000002000 */
[----:B-----5:R-:W-:Y:S01]  /*0210*/  FADD R2, -R3, R2 ;  /* 0x0000000203027221 */ /* 0x020fe20000000100 */
[C---:B0-----:R-:W-:Y:S02]  /*0220*/  FSETP.GT.AND P0, PT, R15.reuse, 8.50705917302346158658e+37, PT ;  /* 0x7e8000000f00780b */ /* 0x041fe40003f04000 */
[----:B------:R-:W-:Y:S02]  /*0230*/  FSETP.GEU.AND P1, PT, R15, 1.175494350822287508e-38, PT ;  /* 0x008000000f00780b */ /* 0x000fe40003f2e000 */
[----:B------:R-:W-:-:S09]  /*0240*/  FSEL R6, R6, 1, P0 ;  /* 0x3f80000006067808 */ /* 0x000fd20000000000 */
[----:B------:R-:W-:Y:S02]  /*0250*/  @P0 FMUL R15, R15, 0.25 ;  /* 0x3e8000000f0f0820 */ /* 0x000fe40000400000 */
[----:B------:R-:W-:Y:S02]  /*0260*/  @!P1 FMUL R6, R6, 16777216 ;  /* 0x4b80000006069820 */ /* 0x000fe40000400000 */
[----:B------:R-:W-:-:S06]  /*0270*/  @!P1 FMUL R15, R15, 16777216 ;  /* 0x4b8000000f0f9820 */ /* 0x000fcc0000400000 */
[----:B------:R-:W0:Y:S02]  /*0280*/  MUFU.RCP R15, R15 ;  /* 0x0000000f000f7308 */ /* 0x000e240000001000 */
[----:B0-----:R-:W-:-:S04]  /*0290*/  FMUL R3, R15, R6 ;  /* 0x000000060f037220 */ /* 0x001fc80000400000 */
[----:B------:R-:W-:Y:S01]  /*02a0*/  FMUL R6, R2, R3 ;  /* 0x0000000302067220 */ /* 0x000fe20000400000 */
[----:B-1----:R-:W-:-:S04]  /*02b0*/  IMAD.WIDE R2, R0, 0x4, R4 ;  /* 0x0000000400027825 */ /* 0x002fc800078e0204 */
[----:B--2---:R-:W-:Y:S01]  /*02c0*/  FFMA R13, R6, R12, R13 ;  /* 0x0000000c060d7223 */ /* 0x004fe2000000000d */
[----:B------:R-:W-:Y:S06]  /*02d0*/  @P2 EXIT ;  /* 0x000000000000294d */ /* 0x000fec0003800000 */
[----:B------:R-:W-:Y:S01]  /*02e0*/  STG.E desc[UR4][R2.64], R13 ;  /* 0x0000000d02007986 */ /* 0x000fe2000c101904 */
[----:B------:R-:W-:Y:S05]  /*02f0*/  EXIT ;  /* 0x000000000000794d */ /* 0x000fea0003800000 */
.L_x_0:
[----:B------:R-:W-:-:S00]  /*0300*/  BRA `(.L_x_0) ;  /* 0xfffffffc00fc7947 */ /* 0x000fc0000383ffff */
[----:B------:R-:W-:-:S00]  /*0310*/  NOP ;  /* 0x0000000000007918 */ /* 0x000fc00000000000 */
        /* <DEDUP_REMOVED lines=14> */
.L_x_1:


//--------------------- .nv.global.init           --------------------------
	.section	.nv.global.init,"aw",@progbits
.nv.global.init:
	.type		_$_str,@object
	.size		_$_str,(_$_str_$_2 - _$_str)
_$_str:
        /*0000*/ 	.byte	0x5f, 0x5f, 0x43, 0x55, 0x44, 0x41, 0x5f, 0x46, 0x54, 0x5a, 0x00
	.type		_$_str_$_2,@object
	.size		_$_str_$_2,(.L_1 - _$_str_$_2)
_$_str_$_2:
        /*000b*/ 	.byte	0x5f, 0x5f, 0x43, 0x55, 0x44, 0x41, 0x5f, 0x50, 0x52, 0x45, 0x43, 0x5f, 0x53, 0x51, 0x52, 0x54
        /*001b*/ 	.byte	0x00
.L_1:


//--------------------- .nv.constant0.triton_poi_fused__native_batch_norm_legit_no_training_7 --------------------------
	.section	.nv.constant0.triton_poi_fused__native_batch_norm_legit_no_training_7,"a",@progbits
	.sectionflags	@""
	.align	4
.nv.constant0.triton_poi_fused__native_batch_norm_legit_no_training_7:
	.zero		580
